	.headerflags	@"EF_CUDA_TEXMODE_UNIFIED EF_CUDA_64BIT_ADDRESS EF_CUDA_ACCELERATORS EF_CUDA_SM90 EF_CUDA_VIRTUAL_SM(EF_CUDA_SM90)"
	.elftype	@"ET_EXEC"


//--------------------- .nv.info                  --------------------------
	.section	.nv.info,"",@"SHT_CUDA_INFO"
	.align	4


	//----- nvinfo : EIATTR_REGCOUNT
	.align		4
        /*0000*/ 	.byte	0x04, 0x2f
        /*0002*/ 	.short	(.L_1 - .L_0)
	.align		4
.L_0:
        /*0004*/ 	.word	index@(triton_poi_fused__prelu_kernel_9)
        /*0008*/ 	.word	0x0000000e


	//----- nvinfo : EIATTR_MIN_STACK_SIZE
	.align		4
.L_1:
        /*000c*/ 	.byte	0x04, 0x12
        /*000e*/ 	.short	(.L_3 - .L_2)
	.align		4
.L_2:
        /*0010*/ 	.word	index@(triton_poi_fused__prelu_kernel_9)
        /*0014*/ 	.word	0x00000000


	//----- nvinfo : EIATTR_FRAME_SIZE
	.align		4
.L_3:
        /*0018*/ 	.byte	0x04, 0x11
        /*001a*/ 	.short	(.L_5 - .L_4)
	.align		4
.L_4:
        /*001c*/ 	.word	index@(triton_poi_fused__prelu_kernel_9)
        /*0020*/ 	.word	0x00000000


	//----- nvinfo : EIATTR_MIN_STACK_SIZE
	.align		4
.L_5:
        /*0024*/ 	.byte	0x04, 0x12
        /*0026*/ 	.short	(.L_7 - .L_6)
	.align		4
.L_6:
        /*0028*/ 	.word	index@(triton_poi_fused__prelu_kernel_9)
        /*002c*/ 	.word	0x00000000
.L_7:


//--------------------- .nv.info.triton_poi_fused__prelu_kernel_9 --------------------------
	.section	.nv.info.triton_poi_fused__prelu_kernel_9,"",@"SHT_CUDA_INFO"
	.sectionflags	@""
	.align	4


	//----- nvinfo : EIATTR_CUDA_API_VERSION
	.align		4
        /*0000*/ 	.byte	0x04, 0x37
        /*0002*/ 	.short	(.L_9 - .L_8)
.L_8:
        /*0004*/ 	.word	0x0000007c


	//----- nvinfo : EIATTR_KPARAM_INFO
	.align		4
.L_9:
        /*0008*/ 	.byte	0x04, 0x17
        /*000a*/ 	.short	(.L_11 - .L_10)
.L_10:
        /*000c*/ 	.word	0x00000000
        /*0010*/ 	.short	0x0003
        /*0012*/ 	.short	0x0018
        /*0014*/ 	.byte	0x00, 0xf0, 0x11, 0x00


	//----- nvinfo : EIATTR_KPARAM_INFO
	.align		4
.L_11:
        /*0018*/ 	.byte	0x04, 0x17
        /*001a*/ 	.short	(.L_13 - .L_12)
.L_12:
        /*001c*/ 	.word	0x00000000
        /*0020*/ 	.short	0x0002
        /*0022*/ 	.short	0x0010
        /*0024*/ 	.byte	0x00, 0xf4, 0x21, 0x00


	//----- nvinfo : EIATTR_KPARAM_INFO
	.align		4
.L_13:
        /*0028*/ 	.byte	0x04, 0x17
        /*002a*/ 	.short	(.L_15 - .L_14)
.L_14:
        /*002c*/ 	.word	0x00000000
        /*0030*/ 	.short	0x0001
        /*0032*/ 	.short	0x0008
        /*0034*/ 	.byte	0x00, 0xf4, 0x21, 0x00


	//----- nvinfo : EIATTR_KPARAM_INFO
	.align		4
.L_15:
        /*0038*/ 	.byte	0x04, 0x17
        /*003a*/ 	.short	(.L_17 - .L_16)
.L_16:
        /*003c*/ 	.word	0x00000000
        /*0040*/ 	.short	0x0000
        /*0042*/ 	.short	0x0000
        /*0044*/ 	.byte	0x00, 0xf4, 0x21, 0x00


	//----- nvinfo : EIATTR_SPARSE_MMA_MASK
	.align		4
.L_17:
        /*0048*/ 	.byte	0x03, 0x50
        /*004a*/ 	.short	0x0000


	//----- nvinfo : EIATTR_MAXREG_COUNT
	.align		4
        /*004c*/ 	.byte	0x03, 0x1b
        /*004e*/ 	.short	0x00ff


	//----- nvinfo : EIATTR_EXIT_INSTR_OFFSETS
	.align		4
        /*0050*/ 	.byte	0x04, 0x1c
        /*0052*/ 	.short	(.L_19 - .L_18)


	//   ....[0]....
.L_18:
        /*0054*/ 	.word	0x00000180


	//----- nvinfo : EIATTR_REQNTID
	.align		4
.L_19:
        /*0058*/ 	.byte	0x04, 0x10
        /*005a*/ 	.short	(.L_21 - .L_20)
.L_20:
        /*005c*/ 	.word	0x00000100
        /*0060*/ 	.word	0x00000001
        /*0064*/ 	.word	0x00000001


	//----- nvinfo : EIATTR_CBANK_PARAM_SIZE
	.align		4
.L_21:
        /*0068*/ 	.byte	0x03, 0x19
        /*006a*/ 	.short	0x001c


	//----- nvinfo : EIATTR_PARAM_CBANK
	.align		4
        /*006c*/ 	.byte	0x04, 0x0a
        /*006e*/ 	.short	(.L_23 - .L_22)
	.align		4
.L_22:
        /*0070*/ 	.word	index@(.nv.constant0.triton_poi_fused__prelu_kernel_9)
        /*0074*/ 	.short	0x0210
        /*0076*/ 	.short	0x001c


	//----- nvinfo : EIATTR_SW_WAR
	.align		4
.L_23:
        /*0078*/ 	.byte	0x04, 0x36
        /*007a*/ 	.short	(.L_25 - .L_24)
.L_24:
        /*007c*/ 	.word	0x00000008
.L_25:


//--------------------- .nv.callgraph             --------------------------
	.section	.nv.callgraph,"",@"SHT_CUDA_CALLGRAPH"
	.align	4
	.sectionentsize	8
	.align		4
        /*0000*/ 	.word	0x00000000
	.align		4
        /*0004*/ 	.word	0xffffffff
	.align		4
        /*0008*/ 	.word	0x00000000
	.align		4
        /*000c*/ 	.word	0xfffffffe
	.align		4
        /*0010*/ 	.word	0x00000000
	.align		4
        /*0014*/ 	.word	0xfffffffd
	.align		4
        /*0018*/ 	.word	0x00000000
	.align		4
        /*001c*/ 	.word	0xfffffffc


//--------------------- .text.triton_poi_fused__prelu_kernel_9 --------------------------
	.section	.text.triton_poi_fused__prelu_kernel_9,"ax",@progbits
	.align	128
        .global         triton_poi_fused__prelu_kernel_9
        .type           triton_poi_fused__prelu_kernel_9,@function
        .size           triton_poi_fused__prelu_kernel_9,(.L_x_1 - triton_poi_fused__prelu_kernel_9)
        .other          triton_poi_fused__prelu_kernel_9,@"STO_CUDA_ENTRY STV_DEFAULT"
triton_poi_fused__prelu_kernel_9:
.text.triton_poi_fused__prelu_kernel_9:
[----:B------:R-:W-:Y:S01]  /*0000*/  LDC R1, c[0x0][0x28] ;  /* 0x00000a00ff017b82 */ /* 0x000fe20000000800 */
[----:B------:R-:W1:Y:S07]  /*0010*/  S2R R0, SR_TID.X ;  /* 0x0000000000007919 */ /* 0x000e6e0000002100 */
[----:B------:R-:W2:Y:S01]  /*0020*/  LDC.64 R2, c[0x0][0x210] ;  /* 0x00008400ff027b82 */ /* 0x000ea20000000a00 */
[----:B------:R-:W-:Y:S01]  /*0030*/  ULDC.64 UR4, c[0x0][0x208] ;  /* 0x0000820000047ab9 */ /* 0x000fe20000000a00 */
[----:B------:R-:W3:Y:S06]  /*0040*/  S2R R9, SR_CTAID.X ;  /* 0x0000000000097919 */ /* 0x000eec0000002500 */
[----:B------:R-:W4:Y:S01]  /*0050*/  LDC.64 R4, c[0x0][0x218] ;  /* 0x00008600ff047b82 */ /* 0x000f220000000a00 */
[----:B-1----:R-:W-:-:S04]  /*0060*/  SHF.L.U32 R0, R0, 0x1, RZ ;  /* 0x0000000100007819 */ /* 0x002fc800000006ff */
[----:B------:R-:W-:-:S04]  /*0070*/  LOP3.LUT R0, R0, 0x1fe, RZ, 0xc0, !PT ;  /* 0x000001fe00007812 */ /* 0x000fc800078ec0ff */
[----:B---3--:R-:W-:-:S05]  /*0080*/  LEA R9, R9, R0, 0x9 ;  /* 0x0000000009097211 */ /* 0x008fca00078e48ff */
[----:B------:R-:W-:-:S04]  /*0090*/  IMAD.HI R0, R9, 0x2aaaaaab, RZ ;  /* 0x2aaaaaab09007827 */ /* 0x000fc800078e02ff */
[----:B--2---:R-:W-:Y:S01]  /*00a0*/  IMAD.WIDE R2, R9, 0x4, R2 ;  /* 0x0000000409027825 */ /* 0x004fe200078e0202 */
[----:B------:R-:W-:-:S04]  /*00b0*/  SHF.R.U32.HI R7, RZ, 0x1f, R0 ;  /* 0x0000001fff077819 */ /* 0x000fc80000011600 */
[----:B------:R-:W-:Y:S01]  /*00c0*/  LEA.HI R0, R0, R7, RZ, 0x1d ;  /* 0x0000000700007211 */ /* 0x000fe200078fe8ff */
[----:B------:R-:W2:Y:S04]  /*00d0*/  LDG.E.64 R10, desc[UR4][R2.64] ;  /* 0x00000004020a7981 */ /* 0x000ea8000c1e1b00 */
[----:B------:R-:W-:-:S04]  /*00e0*/  IMAD R7, R0, -0x30, R9 ;  /* 0xffffffd000077824 */ /* 0x000fc800078e0209 */
[----:B----4-:R-:W-:Y:S02]  /*00f0*/  IMAD.WIDE R4, R7, 0x4, R4 ;  /* 0x0000000407047825 */ /* 0x010fe400078e0204 */
[----:B------:R-:W1:Y:S04]  /*0100*/  LDC.64 R6, c[0x0][0x220] ;  /* 0x00008800ff067b82 */ /* 0x000e680000000a00 */
[----:B------:R-:W3:Y:S01]  /*0110*/  LDG.E.EL.64 R4, desc[UR4][R4.64] ;  /* 0x0000000404047981 */ /* 0x000ee2000c2e1b00 */
[----:B-1----:R-:W-:Y:S01]  /*0120*/  IMAD.WIDE R6, R9, 0x4, R6 ;  /* 0x0000000409067825 */ /* 0x002fe200078e0206 */
[----:B--2---:R-:W-:Y:S02]  /*0130*/  FSETP.GT.AND P0, PT, R10, RZ, PT ;  /* 0x000000ff0a00720b */ /* 0x004fe40003f04000 */
[----:B------:R-:W-:-:S11]  /*0140*/  FSETP.GT.AND P1, PT, R11, RZ, PT ;  /* 0x000000ff0b00720b */ /* 0x000fd60003f24000 */
[----:B---3--:R-:W-:Y:S02]  /*0150*/  @!P0 FMUL R10, R10, R4 ;  /* 0x000000040a0a8220 */ /* 0x008fe40000400000 */
[----:B------:R-:W-:-:S05]  /*0160*/  @!P1 FMUL R11, R11, R5 ;  /* 0x000000050b0b9220 */ /* 0x000fca0000400000 */
[----:B------:R-:W-:Y:S01]  /*0170*/  STG.E.64 desc[UR4][R6.64], R10 ;  /* 0x0000000a06007986 */ /* 0x000fe2000c101b04 */
[----:B------:R-:W-:Y:S05]  /*0180*/  EXIT ;  /* 0x000000000000794d */ /* 0x000fea0003800000 */
.L_x_0:
[----:B------:R-:W-:-:S00]  /*0190*/  BRA `(.L_x_0) ;  /* 0xfffffffc00fc7947 */ /* 0x000fc0000383ffff */
[----:B------:R-:W-:-:S00]  /*01a0*/  NOP ;  /* 0x0000000000007918 */ /* 0x000fc00000000000 */
        /* <DEDUP_REMOVED lines=13> */
.L_x_1:


//--------------------- .nv.constant0.triton_poi_fused__prelu_kernel_9 --------------------------
	.section	.nv.constant0.triton_poi_fused__prelu_kernel_9,"a",@progbits
	.sectionflags	@""
	.align	4
.nv.constant0.triton_poi_fused__prelu_kernel_9:
	.zero		556
